	.headerflags	@"EF_CUDA_TEXMODE_UNIFIED EF_CUDA_64BIT_ADDRESS EF_CUDA_ACCELERATORS EF_CUDA_SM90 EF_CUDA_VIRTUAL_SM(EF_CUDA_SM90)"
	.elftype	@"ET_EXEC"


//--------------------- .nv.info                  --------------------------
	.section	.nv.info,"",@"SHT_CUDA_INFO"
	.align	4


	//----- nvinfo : EIATTR_REGCOUNT
	.align		4
        /*0000*/ 	.byte	0x04, 0x2f
        /*0002*/ 	.short	(.L_1 - .L_0)
	.align		4
.L_0:
        /*0004*/ 	.word	index@(triton_poi_fused_add_clamp_div_0)
        /*0008*/ 	.word	0x0000000a


	//----- nvinfo : EIATTR_MIN_STACK_SIZE
	.align		4
.L_1:
        /*000c*/ 	.byte	0x04, 0x12
        /*000e*/ 	.short	(.L_3 - .L_2)
	.align		4
.L_2:
        /*0010*/ 	.word	index@(triton_poi_fused_add_clamp_div_0)
        /*0014*/ 	.word	0x00000000


	//----- nvinfo : EIATTR_FRAME_SIZE
	.align		4
.L_3:
        /*0018*/ 	.byte	0x04, 0x11
        /*001a*/ 	.short	(.L_5 - .L_4)
	.align		4
.L_4:
        /*001c*/ 	.word	index@(triton_poi_fused_add_clamp_div_0)
        /*0020*/ 	.word	0x00000000


	//----- nvinfo : EIATTR_MIN_STACK_SIZE
	.align		4
.L_5:
        /*0024*/ 	.byte	0x04, 0x12
        /*0026*/ 	.short	(.L_7 - .L_6)
	.align		4
.L_6:
        /*0028*/ 	.word	index@(triton_poi_fused_add_clamp_div_0)
        /*002c*/ 	.word	0x00000000
.L_7:


//--------------------- .nv.info.triton_poi_fused_add_clamp_div_0 --------------------------
	.section	.nv.info.triton_poi_fused_add_clamp_div_0,"",@"SHT_CUDA_INFO"
	.sectionflags	@""
	.align	4


	//----- nvinfo : EIATTR_CUDA_API_VERSION
	.align		4
        /*0000*/ 	.byte	0x04, 0x37
        /*0002*/ 	.short	(.L_9 - .L_8)
.L_8:
        /*0004*/ 	.word	0x0000007c


	//----- nvinfo : EIATTR_KPARAM_INFO
	.align		4
.L_9:
        /*0008*/ 	.byte	0x04, 0x17
        /*000a*/ 	.short	(.L_11 - .L_10)
.L_10:
        /*000c*/ 	.word	0x00000000
        /*0010*/ 	.short	0x0002
        /*0012*/ 	.short	0x0010
        /*0014*/ 	.byte	0x00, 0xf0, 0x11, 0x00


	//----- nvinfo : EIATTR_KPARAM_INFO
	.align		4
.L_11:
        /*0018*/ 	.byte	0x04, 0x17
        /*001a*/ 	.short	(.L_13 - .L_12)
.L_12:
        /*001c*/ 	.word	0x00000000
        /*0020*/ 	.short	0x0001
        /*0022*/ 	.short	0x0008
        /*0024*/ 	.byte	0x00, 0xf4, 0x21, 0x00


	//----- nvinfo : EIATTR_KPARAM_INFO
	.align		4
.L_13:
        /*0028*/ 	.byte	0x04, 0x17
        /*002a*/ 	.short	(.L_15 - .L_14)
.L_14:
        /*002c*/ 	.word	0x00000000
        /*0030*/ 	.short	0x0000
        /*0032*/ 	.short	0x0000
        /*0034*/ 	.byte	0x00, 0xf4, 0x21, 0x00


	//----- nvinfo : EIATTR_SPARSE_MMA_MASK
	.align		4
.L_15:
        /*0038*/ 	.byte	0x03, 0x50
        /*003a*/ 	.short	0x0000


	//----- nvinfo : EIATTR_MAXREG_COUNT
	.align		4
        /*003c*/ 	.byte	0x03, 0x1b
        /*003e*/ 	.short	0x00ff


	//----- nvinfo : EIATTR_EXIT_INSTR_OFFSETS
	.align		4
        /*0040*/ 	.byte	0x04, 0x1c
        /*0042*/ 	.short	(.L_17 - .L_16)


	//   ....[0]....
.L_16:
        /*0044*/ 	.word	0x000001f0


	//   ....[1]....
        /*0048*/ 	.word	0x00000210


	//----- nvinfo : EIATTR_REQNTID
	.align		4
.L_17:
        /*004c*/ 	.byte	0x04, 0x10
        /*004e*/ 	.short	(.L_19 - .L_18)
.L_18:
        /*0050*/ 	.word	0x00000080
        /*0054*/ 	.word	0x00000001
        /*0058*/ 	.word	0x00000001


	//----- nvinfo : EIATTR_CRS_STACK_SIZE
	.align		4
.L_19:
        /*005c*/ 	.byte	0x04, 0x1e
        /*005e*/ 	.short	(.L_21 - .L_20)
.L_20:
        /*0060*/ 	.word	0x00000000


	//----- nvinfo : EIATTR_CBANK_PARAM_SIZE
	.align		4
.L_21:
        /*0064*/ 	.byte	0x03, 0x19
        /*0066*/ 	.short	0x0014


	//----- nvinfo : EIATTR_PARAM_CBANK
	.align		4
        /*0068*/ 	.byte	0x04, 0x0a
        /*006a*/ 	.short	(.L_23 - .L_22)
	.align		4
.L_22:
        /*006c*/ 	.word	index@(.nv.constant0.triton_poi_fused_add_clamp_div_0)
        /*0070*/ 	.short	0x0210
        /*0072*/ 	.short	0x0014


	//----- nvinfo : EIATTR_SW_WAR
	.align		4
.L_23:
        /*0074*/ 	.byte	0x04, 0x36
        /*0076*/ 	.short	(.L_25 - .L_24)
.L_24:
        /*0078*/ 	.word	0x00000008
.L_25:


//--------------------- .nv.callgraph             --------------------------
	.section	.nv.callgraph,"",@"SHT_CUDA_CALLGRAPH"
	.align	4
	.sectionentsize	8
	.align		4
        /*0000*/ 	.word	0x00000000
	.align		4
        /*0004*/ 	.word	0xffffffff
	.align		4
        /*0008*/ 	.word	0x00000000
	.align		4
        /*000c*/ 	.word	0xfffffffe
	.align		4
        /*0010*/ 	.word	0x00000000
	.align		4
        /*0014*/ 	.word	0xfffffffd
	.align		4
        /*0018*/ 	.word	0x00000000
	.align		4
        /*001c*/ 	.word	0xfffffffc


//--------------------- .text.triton_poi_fused_add_clamp_div_0 --------------------------
	.section	.text.triton_poi_fused_add_clamp_div_0,"ax",@progbits
	.align	128
        .global         triton_poi_fused_add_clamp_div_0
        .type           triton_poi_fused_add_clamp_div_0,@function
        .size           triton_poi_fused_add_clamp_div_0,(.L_x_3 - triton_poi_fused_add_clamp_div_0)
        .other          triton_poi_fused_add_clamp_div_0,@"STO_CUDA_ENTRY STV_DEFAULT"
triton_poi_fused_add_clamp_div_0:
.text.triton_poi_fused_add_clamp_div_0:
[----:B------:R-:W0:Y:S02]  /*0000*/  LDC R1, c[0x0][0x28] ;  /* 0x00000a00ff017b82 */ /* 0x000e240000000800 */
[----:B------:R-:W1:Y:S01]  /*0010*/  S2R R0, SR_TID.X ;  /* 0x0000000000007919 */ /* 0x000e620000002100 */
[----:B------:R-:W-:Y:S01]  /*0020*/  ULDC.64 UR4, c[0x0][0x208] ;  /* 0x0000820000047ab9 */ /* 0x000fe20000000a00 */
[----:B------:R-:W-:Y:S01]  /*0030*/  BSSY B0, `(.L_x_0) ;  /* 0x000000b000007945 */ /* 0x000fe20003800000 */
[----:B------:R-:W-:Y:S01]  /*0040*/  CS2R R2, SRZ ;  /* 0x0000000000027805 */ /* 0x000fe2000001ff00 */
[----:B------:R-:W2:Y:S01]  /*0050*/  S2R R5, SR_CTAID.X ;  /* 0x0000000000057919 */ /* 0x000ea20000002500 */
[----:B-1----:R-:W-:-:S05]  /*0060*/  IMAD.SHL.U32 R0, R0, 0x2, RZ ;  /* 0x0000000200007824 */ /* 0x002fca00078e00ff */
[----:B------:R-:W-:-:S05]  /*0070*/  LOP3.LUT R0, R0, 0xfe, RZ, 0xc0, !PT ;  /* 0x000000fe00007812 */ /* 0x000fca00078ec0ff */
[----:B--2---:R-:W-:-:S05]  /*0080*/  IMAD R5, R5, 0x100, R0 ;  /* 0x0000010005057824 */ /* 0x004fca00078e0200 */
[----:B------:R-:W-:-:S13]  /*0090*/  ISETP.GE.AND P0, PT, R5, 0x100, PT ;  /* 0x000001000500780c */ /* 0x000fda0003f06270 */
[----:B------:R-:W-:Y:S05]  /*00a0*/  @P0 BRA `(.L_x_1) ;  /* 0x00000000000c0947 */ /* 0x000fea0003800000 */
[----:B------:R-:W1:Y:S02]  /*00b0*/  LDC.64 R2, c[0x0][0x210] ;  /* 0x00008400ff027b82 */ /* 0x000e640000000a00 */
[----:B-1----:R-:W-:-:S06]  /*00c0*/  IMAD.WIDE R2, R5, 0x4, R2 ;  /* 0x0000000405027825 */ /* 0x002fcc00078e0202 */
[----:B------:R-:W5:Y:S02]  /*00d0*/  LDG.E.64 R2, desc[UR4][R2.64] ;  /* 0x0000000402027981 */ /* 0x000f64000c1e1b00 */
.L_x_1:
[----:B------:R-:W-:Y:S05]  /*00e0*/  BSYNC B0 ;  /* 0x0000000000007941 */ /* 0x000fea0003800000 */
.L_x_0:
[----:B-----5:R-:W-:Y:S01]  /*00f0*/  FADD R0, R2, 3 ;  /* 0x4040000002007421 */ /* 0x020fe20000000000 */
[----:B------:R-:W-:Y:S02]  /*0100*/  FADD R4, R3, 3 ;  /* 0x4040000003047421 */ /* 0x000fe40000000000 */
[----:B------:R-:W1:Y:S01]  /*0110*/  LDC.64 R2, c[0x0][0x218] ;  /* 0x00008600ff027b82 */ /* 0x000e620000000a00 */
[----:B------:R-:W-:Y:S01]  /*0120*/  FMUL R0, R0, 0.16666667163372039795 ;  /* 0x3e2aaaab00007820 */ /* 0x000fe20000400000 */
[----:B------:R-:W-:-:S04]  /*0130*/  FMUL R4, R4, 0.16666667163372039795 ;  /* 0x3e2aaaab04047820 */ /* 0x000fc80000400000 */
[----:B------:R-:W-:Y:S02]  /*0140*/  FSETP.GTU.AND P1, PT, R0, RZ, PT ;  /* 0x000000ff0000720b */ /* 0x000fe40003f2c000 */
[----:B------:R-:W-:Y:S02]  /*0150*/  FSETP.GTU.AND P2, PT, R4, RZ, PT ;  /* 0x000000ff0400720b */ /* 0x000fe40003f4c000 */
[----:B------:R-:W-:Y:S02]  /*0160*/  FSEL R6, R0, RZ, P1 ;  /* 0x000000ff00067208 */ /* 0x000fe40000800000 */
[----:B------:R-:W-:Y:S02]  /*0170*/  FSEL R7, R4, RZ, P2 ;  /* 0x000000ff04077208 */ /* 0x000fe40001000000 */
[----:B------:R-:W-:Y:S02]  /*0180*/  FSETP.GEU.AND P3, PT, R6, 1, PT ;  /* 0x3f8000000600780b */ /* 0x000fe40003f6e000 */
[----:B------:R-:W-:-:S02]  /*0190*/  FSETP.GEU.AND P4, PT, R7, 1, PT ;  /* 0x3f8000000700780b */ /* 0x000fc40003f8e000 */
[----:B------:R-:W-:Y:S02]  /*01a0*/  FSETP.NAN.AND P1, PT, R6, R6, PT ;  /* 0x000000060600720b */ /* 0x000fe40003f28000 */
[----:B------:R-:W-:Y:S01]  /*01b0*/  FSETP.NAN.AND P2, PT, R7, R7, PT ;  /* 0x000000070700720b */ /* 0x000fe20003f48000 */
[----:B-1----:R-:W-:-:S06]  /*01c0*/  IMAD.WIDE R2, R5, 0x4, R2 ;  /* 0x0000000405027825 */ /* 0x002fcc00078e0202 */
[----:B------:R-:W-:Y:S02]  /*01d0*/  @P3 SEL R6, R6, 0x3f800000, P1 ;  /* 0x3f80000006063807 */ /* 0x000fe40000800000 */
[----:B------:R-:W-:Y:S01]  /*01e0*/  @P4 SEL R7, R7, 0x3f800000, P2 ;  /* 0x3f80000007074807 */ /* 0x000fe20001000000 */
[----:B------:R-:W-:Y:S06]  /*01f0*/  @P0 EXIT ;  /* 0x000000000000094d */ /* 0x000fec0003800000 */
[----:B------:R-:W-:Y:S01]  /*0200*/  STG.E.64 desc[UR4][R2.64], R6 ;  /* 0x0000000602007986 */ /* 0x000fe2000c101b04 */
[----:B------:R-:W-:Y:S05]  /*0210*/  EXIT ;  /* 0x000000000000794d */ /* 0x000fea0003800000 */
.L_x_2:
[----:B------:R-:W-:-:S00]  /*0220*/  BRA `(.L_x_2) ;  /* 0xfffffffc00fc7947 */ /* 0x000fc0000383ffff */
[----:B------:R-:W-:-:S00]  /*0230*/  NOP ;  /* 0x0000000000007918 */ /* 0x000fc00000000000 */
        /* <DEDUP_REMOVED lines=12> */
.L_x_3:


//--------------------- .nv.constant0.triton_poi_fused_add_clamp_div_0 --------------------------
	.section	.nv.constant0.triton_poi_fused_add_clamp_div_0,"a",@progbits
	.sectionflags	@""
	.align	4
.nv.constant0.triton_poi_fused_add_clamp_div_0:
	.zero		548
